//
// Generated by NVIDIA NVVM Compiler
//
// Compiler Build ID: CL-36424714
// Cuda compilation tools, release 13.0, V13.0.88
// Based on NVVM 20.0.0
//

.version 9.0
.target sm_100
.address_size 64

	// .globl	_Z12filterKernelPiS_S_S_S_S_

.visible .entry _Z12filterKernelPiS_S_S_S_S_(
	.param .u64 .ptr .align 1 _Z12filterKernelPiS_S_S_S_S__param_0,
	.param .u64 .ptr .align 1 _Z12filterKernelPiS_S_S_S_S__param_1,
	.param .u64 .ptr .align 1 _Z12filterKernelPiS_S_S_S_S__param_2,
	.param .u64 .ptr .align 1 _Z12filterKernelPiS_S_S_S_S__param_3,
	.param .u64 .ptr .align 1 _Z12filterKernelPiS_S_S_S_S__param_4,
	.param .u64 .ptr .align 1 _Z12filterKernelPiS_S_S_S_S__param_5
)
{
	.reg .pred 	%p<42>;
	.reg .b32 	%r<107>;
	.reg .b64 	%rd<88>;

	ld.param.u64 	%rd9, [_Z12filterKernelPiS_S_S_S_S__param_0];
	ld.param.u64 	%rd11, [_Z12filterKernelPiS_S_S_S_S__param_1];
	ld.param.u64 	%rd12, [_Z12filterKernelPiS_S_S_S_S__param_2];
	ld.param.u64 	%rd13, [_Z12filterKernelPiS_S_S_S_S__param_4];
	cvta.to.global.u64 	%rd1, %rd9;
	cvta.to.global.u64 	%rd2, %rd11;
	cvta.to.global.u64 	%rd3, %rd12;
	cvta.to.global.u64 	%rd4, %rd13;
	ld.global.u32 	%r31, [%rd4];
	shr.u32 	%r32, %r31, 31;
	add.s32 	%r33, %r31, %r32;
	and.b32  	%r34, %r33, -2;
	sub.s32 	%r35, %r31, %r34;
	shr.s32 	%r36, %r33, 1;
	add.s32 	%r1, %r36, %r35;
	shr.s32 	%r37, %r1, 31;
	shr.u32 	%r38, %r37, 22;
	add.s32 	%r39, %r1, %r38;
	shr.s32 	%r40, %r39, 10;
	and.b32  	%r41, %r1, -2147482625;
	setp.gt.s32 	%p1, %r41, 0;
	selp.u32 	%r42, 1, 0, %p1;
	add.s32 	%r43, %r40, %r42;
	add.s32 	%r44, %r1, %r43;
	add.s32 	%r45, %r44, -1;
	div.s32 	%r2, %r45, %r43;
	mov.u32 	%r3, %tid.x;
	shl.b32 	%r4, %r3, 1;
	shr.u32 	%r46, %r1, 31;
	add.s32 	%r47, %r1, %r46;
	and.b32  	%r48, %r47, -2;
	sub.s32 	%r5, %r1, %r48;
	rem.s32 	%r6, %r1, %r43;
	setp.gt.s32 	%p2, %r6, 0;
	selp.u32 	%r49, 1, 0, %p2;
	sub.s32 	%r50, %r4, %r5;
	add.s32 	%r51, %r50, %r49;
	add.s32 	%r7, %r51, 1;
	setp.lt.s32 	%p3, %r1, 1;
	@%p3 bra 	$L__BB0_11;
	mov.b32 	%r99, 0;
	cvt.u64.u32 	%rd16, %r5;
	cvt.u64.u32 	%rd17, %r4;
	sub.s64 	%rd18, %rd17, %rd16;
$L__BB0_2:
	add.s32 	%r9, %r99, %r7;
	ld.global.u32 	%r53, [%rd4];
	setp.ge.s32 	%p4, %r9, %r53;
	@%p4 bra 	$L__BB0_10;
	setp.gt.s32 	%p5, %r6, 0;
	cvt.s64.s32 	%rd14, %r99;
	selp.u64 	%rd15, 1, 0, %p5;
	add.s64 	%rd19, %rd18, %rd15;
	add.s64 	%rd5, %rd19, %rd14;
	shl.b64 	%rd20, %rd5, 2;
	add.s64 	%rd21, %rd1, %rd20;
	ld.global.u32 	%r54, [%rd21+4];
	setp.lt.s32 	%p6, %r54, 8;
	and.b32  	%r55, %r54, 1;
	setp.eq.b32 	%p7, %r55, 1;
	not.pred 	%p8, %p7;
	or.pred  	%p9, %p6, %p8;
	mul.lo.s32 	%r56, %r54, -1431655765;
	setp.gt.u32 	%p10, %r56, 1431655765;
	or.pred  	%p11, %p9, %p10;
	@%p11 bra 	$L__BB0_5;
	add.s64 	%rd26, %rd2, %rd20;
	mov.b32 	%r58, 1;
	st.global.u32 	[%rd26+4], %r58;
	add.s64 	%rd27, %rd3, %rd20;
	st.global.u32 	[%rd27+4], %r58;
	bra.uni 	$L__BB0_6;
$L__BB0_5:
	add.s64 	%rd23, %rd2, %rd20;
	mov.b32 	%r57, 0;
	st.global.u32 	[%rd23+4], %r57;
	add.s64 	%rd24, %rd3, %rd20;
	st.global.u32 	[%rd24+4], %r57;
$L__BB0_6:
	setp.lt.s32 	%p12, %r9, 1;
	@%p12 bra 	$L__BB0_10;
	add.s32 	%r10, %r9, -1;
	mul.wide.u32 	%rd28, %r10, 4;
	add.s64 	%rd29, %rd1, %rd28;
	ld.global.u32 	%r59, [%rd29];
	setp.lt.s32 	%p13, %r59, 8;
	and.b32  	%r60, %r59, 1;
	setp.eq.b32 	%p14, %r60, 1;
	not.pred 	%p15, %p14;
	or.pred  	%p16, %p13, %p15;
	mul.lo.s32 	%r61, %r59, -1431655765;
	setp.gt.u32 	%p17, %r61, 1431655765;
	or.pred  	%p18, %p16, %p17;
	@%p18 bra 	$L__BB0_9;
	add.s64 	%rd34, %rd2, %rd28;
	mov.b32 	%r63, 1;
	st.global.u32 	[%rd34], %r63;
	add.s64 	%rd35, %rd3, %rd28;
	st.global.u32 	[%rd35], %r63;
	bra.uni 	$L__BB0_10;
$L__BB0_9:
	add.s64 	%rd31, %rd2, %rd28;
	mov.b32 	%r62, 0;
	st.global.u32 	[%rd31], %r62;
	add.s64 	%rd32, %rd3, %rd28;
	st.global.u32 	[%rd32], %r62;
$L__BB0_10:
	add.s32 	%r99, %r99, %r2;
	setp.lt.s32 	%p19, %r99, %r1;
	@%p19 bra 	$L__BB0_2;
$L__BB0_11:
	bar.sync 	0;
	ld.global.u32 	%r102, [%rd4];
	setp.lt.s32 	%p20, %r102, 3;
	mov.b32 	%r103, 2;
	@%p20 bra 	$L__BB0_20;
	mov.b32 	%r103, 2;
	cvt.u64.u32 	%rd39, %r5;
	cvt.u64.u32 	%rd40, %r4;
	sub.s64 	%rd41, %rd40, %rd39;
$L__BB0_13:
	setp.lt.s32 	%p21, %r1, 1;
	@%p21 bra 	$L__BB0_19;
	rem.s32 	%r14, %r7, %r103;
	mov.b32 	%r101, 0;
$L__BB0_15:
	add.s32 	%r67, %r14, %r101;
	ld.global.u32 	%r68, [%rd4];
	add.s32 	%r69, %r68, -1;
	rem.s32 	%r70, %r69, %r103;
	setp.ne.s32 	%p22, %r67, %r70;
	@%p22 bra 	$L__BB0_18;
	add.s32 	%r71, %r101, %r7;
	shr.s32 	%r72, %r103, 1;
	setp.lt.s32 	%p23, %r71, %r72;
	@%p23 bra 	$L__BB0_18;
	setp.gt.s32 	%p24, %r6, 0;
	cvt.s64.s32 	%rd36, %r72;
	cvt.s64.s32 	%rd37, %r101;
	selp.u64 	%rd38, 1, 0, %p24;
	add.s64 	%rd42, %rd41, %rd38;
	add.s64 	%rd43, %rd42, %rd37;
	sub.s64 	%rd44, %rd43, %rd36;
	shl.b64 	%rd45, %rd44, 2;
	add.s64 	%rd46, %rd3, %rd45;
	ld.global.u32 	%r74, [%rd46+4];
	shl.b64 	%rd47, %rd43, 2;
	add.s64 	%rd48, %rd3, %rd47;
	ld.global.u32 	%r75, [%rd48+4];
	add.s32 	%r76, %r75, %r74;
	st.global.u32 	[%rd48+4], %r76;
$L__BB0_18:
	add.s32 	%r101, %r101, %r2;
	setp.lt.s32 	%p25, %r101, %r1;
	@%p25 bra 	$L__BB0_15;
$L__BB0_19:
	bar.sync 	0;
	shl.b32 	%r103, %r103, 1;
	ld.global.u32 	%r102, [%rd4];
	setp.lt.s32 	%p26, %r103, %r102;
	@%p26 bra 	$L__BB0_13;
$L__BB0_20:
	setp.ne.s32 	%p27, %r3, 0;
	@%p27 bra 	$L__BB0_22;
	mul.wide.s32 	%rd49, %r102, 4;
	add.s64 	%rd50, %rd3, %rd49;
	mov.b32 	%r77, 0;
	st.global.u32 	[%rd50+-4], %r77;
$L__BB0_22:
	setp.lt.s32 	%p28, %r103, 2;
	@%p28 bra 	$L__BB0_31;
	cvt.u64.u32 	%rd56, %r5;
	cvt.u64.u32 	%rd57, %r4;
	sub.s64 	%rd58, %rd57, %rd56;
$L__BB0_24:
	setp.lt.s32 	%p29, %r1, 1;
	@%p29 bra 	$L__BB0_30;
	rem.u32 	%r22, %r7, %r103;
	mov.b32 	%r105, 0;
	shr.u32 	%r83, %r103, 1;
	cvt.u64.u32 	%rd53, %r83;
$L__BB0_26:
	add.s32 	%r79, %r22, %r105;
	ld.global.u32 	%r80, [%rd4];
	add.s32 	%r81, %r80, -1;
	rem.s32 	%r82, %r81, %r103;
	setp.ne.s32 	%p30, %r79, %r82;
	@%p30 bra 	$L__BB0_29;
	add.s32 	%r24, %r105, %r7;
	setp.lt.s32 	%p31, %r24, %r83;
	@%p31 bra 	$L__BB0_29;
	setp.gt.s32 	%p32, %r6, 0;
	mul.wide.u32 	%rd51, %r24, 4;
	add.s64 	%rd52, %rd3, %rd51;
	ld.global.u32 	%r84, [%rd52];
	cvt.s64.s32 	%rd54, %r105;
	selp.u64 	%rd55, 1, 0, %p32;
	add.s64 	%rd59, %rd58, %rd55;
	add.s64 	%rd60, %rd59, %rd54;
	sub.s64 	%rd61, %rd60, %rd53;
	shl.b64 	%rd62, %rd61, 2;
	add.s64 	%rd63, %rd3, %rd62;
	ld.global.u32 	%r86, [%rd63+4];
	add.s32 	%r87, %r86, %r84;
	st.global.u32 	[%rd52], %r87;
	st.global.u32 	[%rd63+4], %r84;
$L__BB0_29:
	add.s32 	%r105, %r105, %r2;
	setp.lt.s32 	%p33, %r105, %r1;
	@%p33 bra 	$L__BB0_26;
$L__BB0_30:
	bar.sync 	0;
	shr.u32 	%r26, %r103, 1;
	setp.gt.u32 	%p34, %r103, 3;
	mov.u32 	%r103, %r26;
	@%p34 bra 	$L__BB0_24;
$L__BB0_31:
	setp.lt.s32 	%p35, %r1, 1;
	@%p35 bra 	$L__BB0_39;
	mov.b32 	%r106, 0;
	cvt.u64.u32 	%rd66, %r5;
	cvt.u64.u32 	%rd67, %r4;
	sub.s64 	%rd68, %rd67, %rd66;
$L__BB0_33:
	ld.param.u64 	%rd87, [_Z12filterKernelPiS_S_S_S_S__param_3];
	ld.param.u64 	%rd86, [_Z12filterKernelPiS_S_S_S_S__param_0];
	cvta.to.global.u64 	%rd6, %rd86;
	cvta.to.global.u64 	%rd7, %rd87;
	setp.gt.s32 	%p36, %r6, 0;
	add.s32 	%r28, %r106, %r7;
	cvt.s64.s32 	%rd64, %r106;
	selp.u64 	%rd65, 1, 0, %p36;
	add.s64 	%rd69, %rd68, %rd65;
	add.s64 	%rd8, %rd69, %rd64;
	shl.b64 	%rd70, %rd8, 2;
	add.s64 	%rd71, %rd2, %rd70;
	ld.global.u32 	%r89, [%rd71+4];
	setp.eq.s32 	%p37, %r89, 0;
	@%p37 bra 	$L__BB0_35;
	add.s64 	%rd73, %rd3, %rd70;
	ld.global.u32 	%r90, [%rd73+4];
	add.s32 	%r91, %r90, 1;
	st.global.u32 	[%rd73+4], %r91;
	add.s64 	%rd74, %rd6, %rd70;
	ld.global.u32 	%r92, [%rd74+4];
	mul.wide.s32 	%rd75, %r90, 4;
	add.s64 	%rd76, %rd7, %rd75;
	st.global.u32 	[%rd76], %r92;
$L__BB0_35:
	setp.lt.s32 	%p38, %r28, 1;
	@%p38 bra 	$L__BB0_38;
	add.s32 	%r29, %r28, -1;
	mul.wide.u32 	%rd77, %r29, 4;
	add.s64 	%rd78, %rd2, %rd77;
	ld.global.u32 	%r93, [%rd78];
	setp.eq.s32 	%p39, %r93, 0;
	@%p39 bra 	$L__BB0_38;
	add.s64 	%rd80, %rd3, %rd77;
	ld.global.u32 	%r94, [%rd80];
	add.s32 	%r95, %r94, 1;
	st.global.u32 	[%rd80], %r95;
	add.s64 	%rd81, %rd6, %rd77;
	ld.global.u32 	%r96, [%rd81];
	mul.wide.s32 	%rd82, %r94, 4;
	add.s64 	%rd83, %rd7, %rd82;
	st.global.u32 	[%rd83], %r96;
$L__BB0_38:
	bar.sync 	0;
	add.s32 	%r106, %r106, %r2;
	setp.lt.s32 	%p40, %r106, %r1;
	@%p40 bra 	$L__BB0_33;
$L__BB0_39:
	setp.ne.s32 	%p41, %r3, 0;
	@%p41 bra 	$L__BB0_41;
	ld.global.u32 	%r97, [%rd4];
	mul.wide.s32 	%rd84, %r97, 4;
	add.s64 	%rd85, %rd3, %rd84;
	ld.global.u32 	%r98, [%rd85+-4];
	st.global.u32 	[%rd4], %r98;
$L__BB0_41:
	ret;

}


// ===== COMPILED SASS (sm_100) =====

	.target	sm_100

	.elftype	@"ET_EXEC"


//--------------------- .note.nv.tkinfo           --------------------------
	.section	.note.nv.tkinfo,"",@"SHT_NOTE"
	.sectionflags	@"SHF_NOTE_NV_TKINFO"
	.tkinfo
        /*0018*/ 	.word	0x00000002
        /*0030*/ 	.string	""
        /*0030*/ 	.string	"ptxas"
        /*0030*/ 	.string	"Cuda compilation tools, release 13.0, V13.0.88"
        /*0030*/ 	.string	"Build cuda_13.0.r13.0/compiler.36424714_0"
        /*0030*/ 	.string	"-arch sm_100 -m 64 "



//--------------------- .note.nv.cuinfo           --------------------------
	.section	.note.nv.cuinfo,"",@"SHT_NOTE"
	.sectionflags	@"SHF_NOTE_NV_CUINFO"
        /*0018*/ 	.short	0x0002
        /*001a*/ 	.short	0x0064
        /*001c*/ 	.short	0x0082
	.zero		2


//--------------------- .nv.info                  --------------------------
	.section	.nv.info,"",@"SHT_CUDA_INFO"
	.align	4


	//----- nvinfo : EIATTR_REGCOUNT
	.align		4
        /*0000*/ 	.byte	0x04, 0x2f
        /*0002*/ 	.short	(.L_1 - .L_0)
	.align		4
.L_0:
        /*0004*/ 	.word	index@(_Z12filterKernelPiS_S_S_S_S_)
        /*0008*/ 	.word	0x0000001c


	//----- nvinfo : EIATTR_FRAME_SIZE
	.align		4
.L_1:
        /*000c*/ 	.byte	0x04, 0x11
        /*000e*/ 	.short	(.L_3 - .L_2)
	.align		4
.L_2:
        /*0010*/ 	.word	index@(_Z12filterKernelPiS_S_S_S_S_)
        /*0014*/ 	.word	0x00000000


	//----- nvinfo : EIATTR_MIN_STACK_SIZE
	.align		4
.L_3:
        /*0018*/ 	.byte	0x04, 0x12
        /*001a*/ 	.short	(.L_5 - .L_4)
	.align		4
.L_4:
        /*001c*/ 	.word	index@(_Z12filterKernelPiS_S_S_S_S_)
        /*0020*/ 	.word	0x00000000
.L_5:


//--------------------- .nv.compat                --------------------------
	.section	.nv.compat,"",@"SHT_CUDA_COMPAT_INFO"
	.align	4
        /*0000*/ 	.byte	0x02, 0x09, 0x00, 0x00, 0x02, 0x02, 0x01, 0x00, 0x02, 0x05, 0x05, 0x00, 0x03, 0x07, 0x01, 0x01
        /*0010*/ 	.byte	0x02, 0x03, 0x00, 0x00, 0x02, 0x06, 0x01, 0x00, 0x04, 0x0b, 0x08, 0x00, 0x09, 0x00, 0x00, 0x00
        /*0020*/ 	.byte	0x00, 0x00, 0x00, 0x00


//--------------------- .nv.info._Z12filterKernelPiS_S_S_S_S_ --------------------------
	.section	.nv.info._Z12filterKernelPiS_S_S_S_S_,"",@"SHT_CUDA_INFO"
	.sectionflags	@""
	.align	4


	//----- nvinfo : EIATTR_CUDA_API_VERSION
	.align		4
        /*0000*/ 	.byte	0x04, 0x37
        /*0002*/ 	.short	(.L_7 - .L_6)
.L_6:
        /*0004*/ 	.word	0x00000082


	//----- nvinfo : EIATTR_KPARAM_INFO
	.align		4
.L_7:
        /*0008*/ 	.byte	0x04, 0x17
        /*000a*/ 	.short	(.L_9 - .L_8)
.L_8:
        /*000c*/ 	.word	0x00000000
        /*0010*/ 	.short	0x0005
        /*0012*/ 	.short	0x0028
        /*0014*/ 	.byte	0x00, 0xf5, 0x21, 0x00


	//----- nvinfo : EIATTR_KPARAM_INFO
	.align		4
.L_9:
        /*0018*/ 	.byte	0x04, 0x17
        /*001a*/ 	.short	(.L_11 - .L_10)
.L_10:
        /*001c*/ 	.word	0x00000000
        /*0020*/ 	.short	0x0004
        /*0022*/ 	.short	0x0020
        /*0024*/ 	.byte	0x00, 0xf5, 0x21, 0x00


	//----- nvinfo : EIATTR_KPARAM_INFO
	.align		4
.L_11:
        /*0028*/ 	.byte	0x04, 0x17
        /*002a*/ 	.short	(.L_13 - .L_12)
.L_12:
        /*002c*/ 	.word	0x00000000
        /*0030*/ 	.short	0x0003
        /*0032*/ 	.short	0x0018
        /*0034*/ 	.byte	0x00, 0xf5, 0x21, 0x00


	//----- nvinfo : EIATTR_KPARAM_INFO
	.align		4
.L_13:
        /*0038*/ 	.byte	0x04, 0x17
        /*003a*/ 	.short	(.L_15 - .L_14)
.L_14:
        /*003c*/ 	.word	0x00000000
        /*0040*/ 	.short	0x0002
        /*0042*/ 	.short	0x0010
        /*0044*/ 	.byte	0x00, 0xf5, 0x21, 0x00


	//----- nvinfo : EIATTR_KPARAM_INFO
	.align		4
.L_15:
        /*0048*/ 	.byte	0x04, 0x17
        /*004a*/ 	.short	(.L_17 - .L_16)
.L_16:
        /*004c*/ 	.word	0x00000000
        /*0050*/ 	.short	0x0001
        /*0052*/ 	.short	0x0008
        /*0054*/ 	.byte	0x00, 0xf5, 0x21, 0x00


	//----- nvinfo : EIATTR_KPARAM_INFO
	.align		4
.L_17:
        /*0058*/ 	.byte	0x04, 0x17
        /*005a*/ 	.short	(.L_19 - .L_18)
.L_18:
        /*005c*/ 	.word	0x00000000
        /*0060*/ 	.short	0x0000
        /*0062*/ 	.short	0x0000
        /*0064*/ 	.byte	0x00, 0xf5, 0x21, 0x00


	//----- nvinfo : EIATTR_SPARSE_MMA_MASK
	.align		4
.L_19:
        /*0068*/ 	.byte	0x03, 0x50
        /*006a*/ 	.short	0x0000


	//----- nvinfo : EIATTR_MAXREG_COUNT
	.align		4
        /*006c*/ 	.byte	0x03, 0x1b
        /*006e*/ 	.short	0x00ff


	//----- nvinfo : EIATTR_NUM_BARRIERS
	.align		4
        /*0070*/ 	.byte	0x02, 0x4c
        /*0072*/ 	.byte	0x01
	.zero		1


	//----- nvinfo : EIATTR_MERCURY_ISA_VERSION
	.align		4
        /*0074*/ 	.byte	0x03, 0x5f
        /*0076*/ 	.short	0x0101


	//----- nvinfo : EIATTR_VRC_CTA_INIT_COUNT
	.align		4
        /*0078*/ 	.byte	0x02, 0x4a
	.zero		1
	.zero		1


	//----- nvinfo : EIATTR_EXIT_INSTR_OFFSETS
	.align		4
        /*007c*/ 	.byte	0x04, 0x1c
        /*007e*/ 	.short	(.L_21 - .L_20)


	//   ....[0]....
.L_20:
        /*0080*/ 	.word	0x00001700


	//   ....[1]....
        /*0084*/ 	.word	0x00001770


	//----- nvinfo : EIATTR_CRS_STACK_SIZE
	.align		4
.L_21:
        /*0088*/ 	.byte	0x04, 0x1e
        /*008a*/ 	.short	(.L_23 - .L_22)
.L_22:
        /*008c*/ 	.word	0x00000000


	//----- nvinfo : EIATTR_CBANK_PARAM_SIZE
	.align		4
.L_23:
        /*0090*/ 	.byte	0x03, 0x19
        /*0092*/ 	.short	0x0030


	//----- nvinfo : EIATTR_PARAM_CBANK
	.align		4
        /*0094*/ 	.byte	0x04, 0x0a
        /*0096*/ 	.short	(.L_25 - .L_24)
	.align		4
.L_24:
        /*0098*/ 	.word	index@(.nv.constant0._Z12filterKernelPiS_S_S_S_S_)
        /*009c*/ 	.short	0x0380
        /*009e*/ 	.short	0x0030


	//----- nvinfo : EIATTR_SW_WAR
	.align		4
.L_25:
        /*00a0*/ 	.byte	0x04, 0x36
        /*00a2*/ 	.short	(.L_27 - .L_26)
.L_26:
        /*00a4*/ 	.word	0x00000008
.L_27:


//--------------------- .nv.callgraph             --------------------------
	.section	.nv.callgraph,"",@"SHT_CUDA_CALLGRAPH"
	.align	4
	.sectionentsize	8
	.align		4
        /*0000*/ 	.word	0x00000000
	.align		4
        /*0004*/ 	.word	0xffffffff
	.align		4
        /*0008*/ 	.word	0x00000000
	.align		4
        /*000c*/ 	.word	0xfffffffe
	.align		4
        /*0010*/ 	.word	0x00000000
	.align		4
        /*0014*/ 	.word	0xfffffffd
	.align		4
        /*0018*/ 	.word	0x00000000
	.align		4
        /*001c*/ 	.word	0xfffffffc


//--------------------- .text._Z12filterKernelPiS_S_S_S_S_ --------------------------
	.section	.text._Z12filterKernelPiS_S_S_S_S_,"ax",@progbits
	.align	128
        .global         _Z12filterKernelPiS_S_S_S_S_
        .type           _Z12filterKernelPiS_S_S_S_S_,@function
        .size           _Z12filterKernelPiS_S_S_S_S_,(.L_x_24 - _Z12filterKernelPiS_S_S_S_S_)
        .other          _Z12filterKernelPiS_S_S_S_S_,@"STO_CUDA_ENTRY STV_DEFAULT"
_Z12filterKernelPiS_S_S_S_S_:
.text._Z12filterKernelPiS_S_S_S_S_:
[----:B------:R-:W-:Y:S08]  /*0000*/  LDC R1, c[0x0][0x37c] ;  /* 0x0000df00ff017b82 */ /* 0x000ff00000000800 */
[----:B------:R-:W0:Y:S01]  /*0010*/  LDC.64 R10, c[0x0][0x3a0] ;  /* 0x0000e800ff0a7b82 */ /* 0x000e220000000a00 */
[----:B------:R-:W0:Y:S02]  /*0020*/  LDCU.64 UR4, c[0x0][0x358] ;  /* 0x00006b00ff0477ac */ /* 0x000e240008000a00 */
[----:B0-----:R-:W2:Y:S02]  /*0030*/  LDG.E R0, desc[UR4][R10.64] ;  /* 0x000000040a007981 */ /* 0x001ea4000c1e1900 */
[----:B--2---:R-:W-:-:S04]  /*0040*/  LEA.HI R2, R0, R0, RZ, 0x1 ;  /* 0x0000000000027211 */ /* 0x004fc800078f08ff */
[----:B------:R-:W-:-:S05]  /*0050*/  LOP3.LUT R3, R2, 0xfffffffe, RZ, 0xc0, !PT ;  /* 0xfffffffe02037812 */ /* 0x000fca00078ec0ff */
[----:B------:R-:W-:-:S05]  /*0060*/  IMAD.IADD R3, R0, 0x1, -R3 ;  /* 0x0000000100037824 */ /* 0x000fca00078e0a03 */
[----:B------:R-:W-:-:S04]  /*0070*/  LEA.HI.SX32 R0, R2, R3, 0x1f ;  /* 0x0000000302007211 */ /* 0x000fc800078ffaff */
[----:B------:R-:W-:Y:S02]  /*0080*/  LOP3.LUT R2, R0, 0x800003ff, RZ, 0xc0, !PT ;  /* 0x800003ff00027812 */ /* 0x000fe400078ec0ff */
[----:B------:R-:W-:Y:S02]  /*0090*/  SHF.R.S32.HI R3, RZ, 0x1f, R0 ;  /* 0x0000001fff037819 */ /* 0x000fe40000011400 */
[----:B------:R-:W-:Y:S02]  /*00a0*/  ISETP.GT.AND P0, PT, R2, RZ, PT ;  /* 0x000000ff0200720c */ /* 0x000fe40003f04270 */
[----:B------:R-:W-:Y:S02]  /*00b0*/  LEA.HI R3, R3, R0, RZ, 0xa ;  /* 0x0000000003037211 */ /* 0x000fe400078f50ff */
[----:B------:R-:W-:Y:S02]  /*00c0*/  ISETP.GE.AND P3, PT, R0, RZ, PT ;  /* 0x000000ff0000720c */ /* 0x000fe40003f66270 */
[----:B------:R-:W-:-:S02]  /*00d0*/  SHF.R.S32.HI R2, RZ, 0xa, R3 ;  /* 0x0000000aff027819 */ /* 0x000fc40000011403 */
[----:B------:R-:W-:-:S05]  /*00e0*/  LEA.HI.SX32 R3, R3, 0x1, 0x16 ;  /* 0x0000000103037811 */ /* 0x000fca00078fb2ff */
[----:B------:R-:W-:-:S05]  /*00f0*/  @!P0 IMAD.MOV R3, RZ, RZ, R2 ;  /* 0x000000ffff038224 */ /* 0x000fca00078e0202 */
[-C--:B------:R-:W-:Y:S02]  /*0100*/  IABS R4, R3.reuse ;  /* 0x0000000300047213 */ /* 0x080fe40000000000 */
[-C--:B------:R-:W-:Y:S02]  /*0110*/  IABS R5, R3.reuse ;  /* 0x0000000300057213 */ /* 0x080fe40000000000 */
[----:B------:R-:W0:Y:S01]  /*0120*/  I2F.RP R12, R4 ;  /* 0x00000004000c7306 */ /* 0x000e220000209400 */
[----:B------:R-:W-:Y:S02]  /*0130*/  IABS R14, R3 ;  /* 0x00000003000e7213 */ /* 0x000fe40000000000 */
[----:B------:R-:W-:-:S05]  /*0140*/  ISETP.NE.AND P2, PT, R3, RZ, PT ;  /* 0x000000ff0300720c */ /* 0x000fca0003f45270 */
[----:B------:R-:W1:Y:S08]  /*0150*/  I2F.RP R2, R5 ;  /* 0x0000000500027306 */ /* 0x000e700000209400 */
[----:B0-----:R-:W0:Y:S08]  /*0160*/  MUFU.RCP R12, R12 ;  /* 0x0000000c000c7308 */ /* 0x001e300000001000 */
[----:B-1----:R-:W1:Y:S01]  /*0170*/  MUFU.RCP R2, R2 ;  /* 0x0000000200027308 */ /* 0x002e620000001000 */
[----:B0-----:R-:W-:-:S07]  /*0180*/  VIADD R8, R12, 0xffffffe ;  /* 0x0ffffffe0c087836 */ /* 0x001fce0000000000 */
[----:B------:R0:W2:Y:S01]  /*0190*/  F2I.FTZ.U32.TRUNC.NTZ R9, R8 ;  /* 0x0000000800097305 */ /* 0x0000a2000021f000 */
[----:B-1----:R-:W-:Y:S01]  /*01a0*/  VIADD R6, R2, 0xffffffe ;  /* 0x0ffffffe02067836 */ /* 0x002fe20000000000 */
[----:B------:R-:W-:-:S06]  /*01b0*/  IABS R2, R0 ;  /* 0x0000000000027213 */ /* 0x000fcc0000000000 */
[----:B------:R1:W3:Y:S01]  /*01c0*/  F2I.FTZ.U32.TRUNC.NTZ R7, R6 ;  /* 0x0000000600077305 */ /* 0x0002e2000021f000 */
[----:B0-----:R-:W-:Y:S02]  /*01d0*/  IMAD.MOV.U32 R8, RZ, RZ, RZ ;  /* 0x000000ffff087224 */ /* 0x001fe400078e00ff */
[----:B--2---:R-:W-:Y:S02]  /*01e0*/  IMAD.MOV R13, RZ, RZ, -R9 ;  /* 0x000000ffff0d7224 */ /* 0x004fe400078e0a09 */
[----:B-1----:R-:W-:Y:S02]  /*01f0*/  IMAD.MOV R6, RZ, RZ, -R14 ;  /* 0x000000ffff067224 */ /* 0x002fe400078e0a0e */
[----:B------:R-:W-:-:S04]  /*0200*/  IMAD R13, R13, R4, RZ ;  /* 0x000000040d0d7224 */ /* 0x000fc800078e02ff */
[----:B------:R-:W-:Y:S01]  /*0210*/  IMAD.HI.U32 R9, R9, R13, R8 ;  /* 0x0000000d09097227 */ /* 0x000fe200078e0008 */
[----:B------:R-:W-:-:S03]  /*0220*/  IADD3 R8, PT, PT, R0, -0x1, R3 ;  /* 0xffffffff00087810 */ /* 0x000fc60007ffe003 */
[----:B---3--:R-:W-:Y:S02]  /*0230*/  IMAD.MOV R12, RZ, RZ, -R7 ;  /* 0x000000ffff0c7224 */ /* 0x008fe400078e0a07 */
[----:B------:R-:W-:-:S04]  /*0240*/  IMAD.HI.U32 R9, R9, R2, RZ ;  /* 0x0000000209097227 */ /* 0x000fc800078e00ff */
[----:B------:R-:W-:Y:S01]  /*0250*/  IMAD R9, R9, R6, R2 ;  /* 0x0000000609097224 */ /* 0x000fe200078e0202 */
[----:B------:R-:W-:Y:S01]  /*0260*/  IABS R2, R8 ;  /* 0x0000000800027213 */ /* 0x000fe20000000000 */
[----:B------:R-:W-:Y:S01]  /*0270*/  IMAD R13, R12, R5, RZ ;  /* 0x000000050c0d7224 */ /* 0x000fe200078e02ff */
[----:B------:R-:W-:Y:S01]  /*0280*/  IABS R12, R3 ;  /* 0x00000003000c7213 */ /* 0x000fe20000000000 */
[----:B------:R-:W-:Y:S01]  /*0290*/  IMAD.MOV.U32 R6, RZ, RZ, RZ ;  /* 0x000000ffff067224 */ /* 0x000fe200078e00ff */
[----:B------:R-:W-:Y:S02]  /*02a0*/  ISETP.GT.U32.AND P0, PT, R4, R9, PT ;  /* 0x000000090400720c */ /* 0x000fe40003f04070 */
[----:B------:R-:W-:Y:S01]  /*02b0*/  LOP3.LUT R8, R8, R3, RZ, 0x3c, !PT ;  /* 0x0000000308087212 */ /* 0x000fe200078e3cff */
[----:B------:R-:W-:-:S04]  /*02c0*/  IMAD.HI.U32 R6, R7, R13, R6 ;  /* 0x0000000d07067227 */ /* 0x000fc800078e0006 */
[----:B------:R-:W-:Y:S02]  /*02d0*/  IMAD.MOV.U32 R7, RZ, RZ, R2 ;  /* 0x000000ffff077224 */ /* 0x000fe400078e0002 */
[----:B------:R-:W-:Y:S01]  /*02e0*/  IMAD.MOV R12, RZ, RZ, -R12 ;  /* 0x000000ffff0c7224 */ /* 0x000fe200078e0a0c */
[----:B------:R-:W0:Y:S01]  /*02f0*/  S2R R2, SR_TID.X ;  /* 0x0000000000027919 */ /* 0x000e220000002100 */
[----:B------:R-:W-:-:S04]  /*0300*/  IMAD.HI.U32 R6, R6, R7, RZ ;  /* 0x0000000706067227 */ /* 0x000fc800078e00ff */
[----:B------:R-:W-:Y:S01]  /*0310*/  IMAD R12, R6, R12, R7 ;  /* 0x0000000c060c7224 */ /* 0x000fe200078e0207 */
[----:B------:R-:W-:Y:S01]  /*0320*/  LOP3.LUT R7, RZ, R3, RZ, 0x33, !PT ;  /* 0x00000003ff077212 */ /* 0x000fe200078e33ff */
[----:B------:R-:W-:-:S03]  /*0330*/  @!P0 IMAD.IADD R9, R9, 0x1, -R4 ;  /* 0x0000000109098824 */ /* 0x000fc600078e0a04 */
[----:B------:R-:W-:Y:S02]  /*0340*/  ISETP.GT.U32.AND P0, PT, R5, R12, PT ;  /* 0x0000000c0500720c */ /* 0x000fe40003f04070 */
[----:B------:R-:W-:-:S11]  /*0350*/  ISETP.GT.U32.AND P1, PT, R4, R9, PT ;  /* 0x000000090400720c */ /* 0x000fd60003f24070 */
[----:B------:R-:W-:Y:S02]  /*0360*/  @!P0 IMAD.IADD R12, R12, 0x1, -R5 ;  /* 0x000000010c0c8824 */ /* 0x000fe400078e0a05 */
[----:B------:R-:W-:Y:S01]  /*0370*/  @!P1 IMAD.IADD R9, R9, 0x1, -R4 ;  /* 0x0000000109099824 */ /* 0x000fe200078e0a04 */
[----:B------:R-:W-:Y:S01]  /*0380*/  LEA.HI R4, R0, R0, RZ, 0x1 ;  /* 0x0000000000047211 */ /* 0x000fe200078f08ff */
[----:B------:R-:W-:Y:S01]  /*0390*/  @!P0 VIADD R6, R6, 0x1 ;  /* 0x0000000106068836 */ /* 0x000fe20000000000 */
[----:B------:R-:W-:Y:S01]  /*03a0*/  ISETP.GE.U32.AND P1, PT, R12, R5, PT ;  /* 0x000000050c00720c */ /* 0x000fe20003f26070 */
[----:B------:R-:W-:Y:S01]  /*03b0*/  @!P3 IMAD.MOV R9, RZ, RZ, -R9 ;  /* 0x000000ffff09b224 */ /* 0x000fe200078e0a09 */
[----:B------:R-:W-:Y:S02]  /*03c0*/  ISETP.GE.AND P3, PT, R8, RZ, PT ;  /* 0x000000ff0800720c */ /* 0x000fe40003f66270 */
[----:B------:R-:W-:Y:S01]  /*03d0*/  LOP3.LUT R5, R4, 0xfffffffe, RZ, 0xc0, !PT ;  /* 0xfffffffe04057812 */ /* 0x000fe200078ec0ff */
[----:B0-----:R-:W-:Y:S01]  /*03e0*/  IMAD.SHL.U32 R4, R2, 0x2, RZ ;  /* 0x0000000202047824 */ /* 0x001fe200078e00ff */
[----:B------:R-:W-:-:S03]  /*03f0*/  SEL R3, R7, R9, !P2 ;  /* 0x0000000907037207 */ /* 0x000fc60005000000 */
[----:B------:R-:W-:Y:S01]  /*0400*/  IMAD.IADD R5, R0, 0x1, -R5 ;  /* 0x0000000100057824 */ /* 0x000fe200078e0a05 */
[----:B------:R-:W-:-:S03]  /*0410*/  ISETP.GT.AND P0, PT, R3, RZ, PT ;  /* 0x000000ff0300720c */ /* 0x000fc60003f04270 */
[----:B------:R-:W-:Y:S01]  /*0420*/  @P1 VIADD R6, R6, 0x1 ;  /* 0x0000000106061836 */ /* 0x000fe20000000000 */
[----:B------:R-:W-:Y:S01]  /*0430*/  ISETP.GE.AND P1, PT, R0, 0x1, PT ;  /* 0x000000010000780c */ /* 0x000fe20003f26270 */
[----:B------:R-:W-:Y:S02]  /*0440*/  IMAD.IADD R9, R4, 0x1, -R5 ;  /* 0x0000000104097824 */ /* 0x000fe400078e0a05 */
[----:B------:R-:W-:Y:S02]  /*0450*/  @!P3 IMAD.MOV R6, RZ, RZ, -R6 ;  /* 0x000000ffff06b224 */ /* 0x000fe400078e0a06 */
[----:B------:R-:W-:-:S03]  /*0460*/  VIADD R8, R9, 0x1 ;  /* 0x0000000109087836 */ /* 0x000fc60000000000 */
[----:B------:R-:W-:Y:S01]  /*0470*/  SEL R6, R7, R6, !P2 ;  /* 0x0000000607067207 */ /* 0x000fe20005000000 */
[----:B------:R-:W-:-:S04]  /*0480*/  @!P0 IMAD.MOV R8, RZ, RZ, R9 ;  /* 0x000000ffff088224 */ /* 0x000fc800078e0209 */
[----:B------:R-:W-:Y:S01]  /*0490*/  VIADD R7, R8, 0x1 ;  /* 0x0000000108077836 */ /* 0x000fe20000000000 */
[----:B------:R-:W-:Y:S06]  /*04a0*/  @!P1 BRA `(.L_x_0) ;  /* 0x0000000400049947 */ /* 0x000fec0003800000 */
[----:B------:R-:W0:Y:S01]  /*04b0*/  LDC.64 R12, c[0x0][0x390] ;  /* 0x0000e400ff0c7b82 */ /* 0x000e220000000a00 */
[----:B------:R-:W-:Y:S01]  /*04c0*/  SEL R8, RZ, 0x1, !P0 ;  /* 0x00000001ff087807 */ /* 0x000fe20004000000 */
[----:B------:R-:W-:Y:S01]  /*04d0*/  IMAD.MOV.U32 R9, RZ, RZ, RZ ;  /* 0x000000ffff097224 */ /* 0x000fe200078e00ff */
[----:B------:R-:W1:Y:S02]  /*04e0*/  LDCU.64 UR10, c[0x0][0x390] ;  /* 0x00007200ff0a77ac */ /* 0x000e640008000a00 */
[----:B------:R-:W-:Y:S01]  /*04f0*/  IADD3 R8, P0, P1, R8, R4, -R5 ;  /* 0x0000000408087210 */ /* 0x000fe2000791e805 */
[----:B------:R-:W2:Y:S02]  /*0500*/  LDCU.64 UR8, c[0x0][0x388] ;  /* 0x00007100ff0877ac */ /* 0x000ea40008000a00 */
[----:B------:R-:W3:Y:S01]  /*0510*/  LDC.64 R14, c[0x0][0x380] ;  /* 0x0000e000ff0e7b82 */ /* 0x000ee20000000a00 */
[----:B------:R-:W-:Y:S01]  /*0520*/  IADD3.X R22, PT, PT, RZ, -0x1, RZ, P0, P1 ;  /* 0xffffffffff167810 */ /* 0x000fe200007e24ff */
[----:B------:R-:W4:Y:S06]  /*0530*/  LDCU.64 UR6, c[0x0][0x380] ;  /* 0x00007000ff0677ac */ /* 0x000f2c0008000a00 */
[----:B------:R-:W0:Y:S02]  /*0540*/  LDC.64 R16, c[0x0][0x388] ;  /* 0x0000e200ff107b82 */ /* 0x000e240000000a00 */
.L_x_6:
[----:B0-----:R-:W5:Y:S01]  /*0550*/  LDG.E R18, desc[UR4][R10.64] ;  /* 0x000000040a127981 */ /* 0x001f62000c1e1900 */
[----:B------:R-:W-:Y:S01]  /*0560*/  IMAD.IADD R23, R7, 0x1, R9 ;  /* 0x0000000107177824 */ /* 0x000fe200078e0209 */
[----:B------:R-:W-:Y:S04]  /*0570*/  BSSY.RECONVERGENT B0, `(.L_x_1) ;  /* 0x0000031000007945 */ /* 0x000fe80003800200 */
[----:B-----5:R-:W-:-:S13]  /*0580*/  ISETP.GE.AND P0, PT, R23, R18, PT ;  /* 0x000000121700720c */ /* 0x020fda0003f06270 */
[----:B------:R-:W-:Y:S05]  /*0590*/  @P0 BRA `(.L_x_2) ;  /* 0x0000000000b80947 */ /* 0x000fea0003800000 */
[----:B------:R-:W-:-:S04]  /*05a0*/  IADD3 R21, P0, PT, R9, R8, RZ ;  /* 0x0000000809157210 */ /* 0x000fc80007f1e0ff */
[----:B------:R-:W-:Y:S01]  /*05b0*/  LEA.HI.X.SX32 R18, R9, R22, 0x1, P0 ;  /* 0x0000001609127211 */ /* 0x000fe200000f0eff */
[----:B------:R-:W-:-:S03]  /*05c0*/  IMAD.SHL.U32 R20, R21, 0x4, RZ ;  /* 0x0000000415147824 */ /* 0x000fc600078e00ff */
[----:B------:R-:W-:Y:S02]  /*05d0*/  SHF.L.U64.HI R21, R21, 0x2, R18 ;  /* 0x0000000215157819 */ /* 0x000fe40000010212 */
[----:B----4-:R-:W-:-:S04]  /*05e0*/  IADD3 R18, P0, PT, R20, UR6, RZ ;  /* 0x0000000614127c10 */ /* 0x010fc8000ff1e0ff */
[----:B------:R-:W-:-:S05]  /*05f0*/  IADD3.X R19, PT, PT, R21, UR7, RZ, P0, !PT ;  /* 0x0000000715137c10 */ /* 0x000fca00087fe4ff */
[----:B------:R-:W4:Y:S01]  /*0600*/  LDG.E R18, desc[UR4][R18.64+0x4] ;  /* 0x0000040412127981 */ /* 0x000f22000c1e1900 */
[----:B------:R-:W-:Y:S01]  /*0610*/  BSSY.RECONVERGENT B1, `(.L_x_3) ;  /* 0x0000015000017945 */ /* 0x000fe20003800200 */
[----:B----4-:R-:W-:-:S04]  /*0620*/  LOP3.LUT R24, R18, 0x1, RZ, 0xc0, !PT ;  /* 0x0000000112187812 */ /* 0x010fc800078ec0ff */
[----:B------:R-:W-:Y:S01]  /*0630*/  ISETP.NE.U32.AND P0, PT, R24, 0x1, PT ;  /* 0x000000011800780c */ /* 0x000fe20003f05070 */
[----:B------:R-:W-:-:S03]  /*0640*/  IMAD R24, R18, -0x55555555, RZ ;  /* 0xaaaaaaab12187824 */ /* 0x000fc600078e02ff */
[----:B------:R-:W-:-:S04]  /*0650*/  ISETP.LT.OR P0, PT, R18, 0x8, P0 ;  /* 0x000000081200780c */ /* 0x000fc80000701670 */
[----:B------:R-:W-:-:S13]  /*0660*/  ISETP.GT.U32.OR P0, PT, R24, 0x55555555, P0 ;  /* 0x555555551800780c */ /* 0x000fda0000704470 */
[----:B------:R-:W-:Y:S05]  /*0670*/  @P0 BRA `(.L_x_4) ;  /* 0x0000000000200947 */ /* 0x000fea0003800000 */
[C---:B--2---:R-:W-:Y:S01]  /*0680*/  IADD3 R18, P0, PT, R20.reuse, UR8, RZ ;  /* 0x0000000814127c10 */ /* 0x044fe2000ff1e0ff */
[----:B------:R-:W-:Y:S01]  /*0690*/  IMAD.MOV.U32 R25, RZ, RZ, 0x1 ;  /* 0x00000001ff197424 */ /* 0x000fe200078e00ff */
[----:B-1----:R-:W-:Y:S02]  /*06a0*/  IADD3 R20, P1, PT, R20, UR10, RZ ;  /* 0x0000000a14147c10 */ /* 0x002fe4000ff3e0ff */
[C---:B------:R-:W-:Y:S02]  /*06b0*/  IADD3.X R19, PT, PT, R21.reuse, UR9, RZ, P0, !PT ;  /* 0x0000000915137c10 */ /* 0x040fe400087fe4ff */
[----:B------:R-:W-:-:S03]  /*06c0*/  IADD3.X R21, PT, PT, R21, UR11, RZ, P1, !PT ;  /* 0x0000000b15157c10 */ /* 0x000fc60008ffe4ff */
[----:B------:R1:W-:Y:S04]  /*06d0*/  STG.E desc[UR4][R18.64+0x4], R25 ;  /* 0x0000041912007986 */ /* 0x0003e8000c101904 */
[----:B------:R1:W-:Y:S01]  /*06e0*/  STG.E desc[UR4][R20.64+0x4], R25 ;  /* 0x0000041914007986 */ /* 0x0003e2000c101904 */
[----:B------:R-:W-:Y:S05]  /*06f0*/  BRA `(.L_x_5) ;  /* 0x0000000000187947 */ /* 0x000fea0003800000 */
.L_x_4:
[C---:B--2---:R-:W-:Y:S02]  /*0700*/  IADD3 R18, P0, PT, R20.reuse, UR8, RZ ;  /* 0x0000000814127c10 */ /* 0x044fe4000ff1e0ff */
[----:B-1----:R-:W-:Y:S02]  /*0710*/  IADD3 R20, P1, PT, R20, UR10, RZ ;  /* 0x0000000a14147c10 */ /* 0x002fe4000ff3e0ff */
[C---:B------:R-:W-:Y:S02]  /*0720*/  IADD3.X R19, PT, PT, R21.reuse, UR9, RZ, P0, !PT ;  /* 0x0000000915137c10 */ /* 0x040fe400087fe4ff */
[----:B------:R-:W-:-:S03]  /*0730*/  IADD3.X R21, PT, PT, R21, UR11, RZ, P1, !PT ;  /* 0x0000000b15157c10 */ /* 0x000fc60008ffe4ff */
[----:B------:R2:W-:Y:S04]  /*0740*/  STG.E desc[UR4][R18.64+0x4], RZ ;  /* 0x000004ff12007986 */ /* 0x0005e8000c101904 */
[----:B------:R2:W-:Y:S02]  /*0750*/  STG.E desc[UR4][R20.64+0x4], RZ ;  /* 0x000004ff14007986 */ /* 0x0005e4000c101904 */
.L_x_5:
[----:B------:R-:W-:Y:S05]  /*0760*/  BSYNC.RECONVERGENT B1 ;  /* 0x0000000000017941 */ /* 0x000fea0003800200 */
.L_x_3:
[----:B------:R-:W-:-:S13]  /*0770*/  ISETP.GE.AND P0, PT, R23, 0x1, PT ;  /* 0x000000011700780c */ /* 0x000fda0003f06270 */
[----:B------:R-:W-:Y:S05]  /*0780*/  @!P0 BRA `(.L_x_2) ;  /* 0x00000000003c8947 */ /* 0x000fea0003800000 */
[----:B-12---:R-:W-:-:S04]  /*0790*/  VIADD R19, R23, 0xffffffff ;  /* 0xffffffff17137836 */ /* 0x006fc80000000000 */
[----:B---3--:R-:W-:-:S06]  /*07a0*/  IMAD.WIDE.U32 R24, R19, 0x4, R14 ;  /* 0x0000000413187825 */ /* 0x008fcc00078e000e */
[----:B------:R-:W2:Y:S01]  /*07b0*/  LDG.E R24, desc[UR4][R24.64] ;  /* 0x0000000418187981 */ /* 0x000ea2000c1e1900 */
[----:B0-----:R-:W-:Y:S01]  /*07c0*/  IMAD.WIDE.U32 R20, R19, 0x4, R16 ;  /* 0x0000000413147825 */ /* 0x001fe200078e0010 */
[----:B--2---:R-:W-:-:S04]  /*07d0*/  LOP3.LUT R18, R24, 0x1, RZ, 0xc0, !PT ;  /* 0x0000000118127812 */ /* 0x004fc800078ec0ff */
[----:B------:R-:W-:Y:S01]  /*07e0*/  ISETP.NE.U32.AND P0, PT, R18, 0x1, PT ;  /* 0x000000011200780c */ /* 0x000fe20003f05070 */
[----:B------:R-:W-:-:S03]  /*07f0*/  IMAD R18, R24, -0x55555555, RZ ;  /* 0xaaaaaaab18127824 */ /* 0x000fc600078e02ff */
[----:B------:R-:W-:-:S04]  /*0800*/  ISETP.LT.OR P0, PT, R24, 0x8, P0 ;  /* 0x000000081800780c */ /* 0x000fc80000701670 */
[----:B------:R-:W-:Y:S01]  /*0810*/  ISETP.GT.U32.OR P0, PT, R18, 0x55555555, P0 ;  /* 0x555555551200780c */ /* 0x000fe20000704470 */
[----:B------:R-:W-:-:S12]  /*0820*/  IMAD.WIDE.U32 R18, R19, 0x4, R12 ;  /* 0x0000000413127825 */ /* 0x000fd800078e000c */
[----:B------:R-:W-:-:S05]  /*0830*/  @!P0 IMAD.MOV.U32 R23, RZ, RZ, 0x1 ;  /* 0x00000001ff178424 */ /* 0x000fca00078e00ff */
[----:B------:R0:W-:Y:S04]  /*0840*/  @!P0 STG.E desc[UR4][R20.64], R23 ;  /* 0x0000001714008986 */ /* 0x0001e8000c101904 */
[----:B------:R0:W-:Y:S04]  /*0850*/  @!P0 STG.E desc[UR4][R18.64], R23 ;  /* 0x0000001712008986 */ /* 0x0001e8000c101904 */
[----:B------:R0:W-:Y:S04]  /*0860*/  @P0 STG.E desc[UR4][R20.64], RZ ;  /* 0x000000ff14000986 */ /* 0x0001e8000c101904 */
[----:B------:R0:W-:Y:S02]  /*0870*/  @P0 STG.E desc[UR4][R18.64], RZ ;  /* 0x000000ff12000986 */ /* 0x0001e4000c101904 */
.L_x_2:
[----:B-12-4-:R-:W-:Y:S05]  /*0880*/  BSYNC.RECONVERGENT B0 ;  /* 0x0000000000007941 */ /* 0x016fea0003800200 */
.L_x_1:
[----:B------:R-:W-:-:S05]  /*0890*/  IMAD.IADD R9, R6, 0x1, R9 ;  /* 0x0000000106097824 */ /* 0x000fca00078e0209 */
[----:B------:R-:W-:-:S13]  /*08a0*/  ISETP.GE.AND P0, PT, R9, R0, PT ;  /* 0x000000000900720c */ /* 0x000fda0003f06270 */
[----:B------:R-:W-:Y:S05]  /*08b0*/  @!P0 BRA `(.L_x_6) ;  /* 0xfffffffc00248947 */ /* 0x000fea000383ffff */
.L_x_0:
[----:B------:R-:W1:Y:S08]  /*08c0*/  LDC.64 R8, c[0x0][0x3a0] ;  /* 0x0000e800ff087b82 */ /* 0x000e700000000a00 */
[----:B------:R-:W-:Y:S06]  /*08d0*/  BAR.SYNC.DEFER_BLOCKING 0x0 ;  /* 0x0000000000007b1d */ /* 0x000fec0000010000 */
[----:B-1----:R-:W2:Y:S01]  /*08e0*/  LDG.E R11, desc[UR4][R8.64] ;  /* 0x00000004080b7981 */ /* 0x002ea2000c1e1900 */
[----:B---3--:R-:W-:Y:S01]  /*08f0*/  IMAD.MOV.U32 R14, RZ, RZ, 0x2 ;  /* 0x00000002ff0e7424 */ /* 0x008fe200078e00ff */
[----:B--2---:R-:W-:-:S13]  /*0900*/  ISETP.GE.AND P0, PT, R11, 0x3, PT ;  /* 0x000000030b00780c */ /* 0x004fda0003f06270 */
[----:B------:R-:W-:Y:S05]  /*0910*/  @!P0 BRA `(.L_x_7) ;  /* 0x0000000400448947 */ /* 0x000fea0003800000 */
[----:B------:R-:W-:Y:S01]  /*0920*/  ISETP.GT.AND P0, PT, R3, RZ, PT ;  /* 0x000000ff0300720c */ /* 0x000fe20003f04270 */
[----:B------:R-:W-:-:S03]  /*0930*/  IMAD.MOV.U32 R14, RZ, RZ, 0x2 ;  /* 0x00000002ff0e7424 */ /* 0x000fc600078e00ff */
[----:B------:R-:W-:-:S04]  /*0940*/  SEL R15, RZ, 0x1, !P0 ;  /* 0x00000001ff0f7807 */ /* 0x000fc80004000000 */
[----:B------:R-:W-:-:S04]  /*0950*/  IADD3 R15, P0, P1, R15, R4, -R5 ;  /* 0x000000040f0f7210 */ /* 0x000fc8000791e805 */
[----:B0-----:R-:W-:-:S09]  /*0960*/  IADD3.X R16, PT, PT, RZ, -0x1, RZ, P0, P1 ;  /* 0xffffffffff107810 */ /* 0x001fd200007e24ff */
.L_x_12:
[----:B------:R-:W-:-:S13]  /*0970*/  ISETP.GE.AND P0, PT, R0, 0x1, PT ;  /* 0x000000010000780c */ /* 0x000fda0003f06270 */
[----:B------:R-:W-:Y:S05]  /*0980*/  @!P0 BRA `(.L_x_8) ;  /* 0x0000000400108947 */ /* 0x000fea0003800000 */
[-C--:B------:R-:W-:Y:S01]  /*0990*/  IABS R17, R14.reuse ;  /* 0x0000000e00117213 */ /* 0x080fe20000000000 */
[----:B------:R-:W-:Y:S01]  /*09a0*/  IMAD.MOV.U32 R18, RZ, RZ, RZ ;  /* 0x000000ffff127224 */ /* 0x000fe200078e00ff */
[----:B------:R-:W-:Y:S01]  /*09b0*/  IABS R11, R14 ;  /* 0x0000000e000b7213 */ /* 0x000fe20000000000 */
[----:B------:R-:W-:Y:S01]  /*09c0*/  IMAD.MOV.U32 R20, RZ, RZ, RZ ;  /* 0x000000ffff147224 */ /* 0x000fe200078e00ff */
[----:B------:R-:W0:Y:S01]  /*09d0*/  I2F.RP R8, R17 ;  /* 0x0000001100087306 */ /* 0x000e220000209400 */
[----:B------:R-:W-:Y:S01]  /*09e0*/  ISETP.GE.AND P2, PT, R7, RZ, PT ;  /* 0x000000ff0700720c */ /* 0x000fe20003f46270 */
[----:B------:R-:W1:Y:S01]  /*09f0*/  LDCU.64 UR6, c[0x0][0x390] ;  /* 0x00007200ff0677ac */ /* 0x000e620008000a00 */
[----:B------:R-:W-:-:S05]  /*0a00*/  IMAD.MOV R11, RZ, RZ, -R11 ;  /* 0x000000ffff0b7224 */ /* 0x000fca00078e0a0b */
[----:B0-----:R-:W0:Y:S02]  /*0a10*/  MUFU.RCP R8, R8 ;  /* 0x0000000800087308 */ /* 0x001e240000001000 */
[----:B0-----:R-:W-:-:S06]  /*0a20*/  VIADD R19, R8, 0xffffffe ;  /* 0x0ffffffe08137836 */ /* 0x001fcc0000000000 */
[----:B------:R-:W0:Y:S02]  /*0a30*/  F2I.FTZ.U32.TRUNC.NTZ R19, R19 ;  /* 0x0000001300137305 */ /* 0x000e24000021f000 */
[----:B0-----:R-:W-:-:S04]  /*0a40*/  IMAD.MOV R10, RZ, RZ, -R19 ;  /* 0x000000ffff0a7224 */ /* 0x001fc800078e0a13 */
[----:B------:R-:W-:Y:S01]  /*0a50*/  IMAD R9, R10, R17, RZ ;  /* 0x000000110a097224 */ /* 0x000fe200078e02ff */
[----:B------:R-:W-:-:S03]  /*0a60*/  IABS R10, R7 ;  /* 0x00000007000a7213 */ /* 0x000fc60000000000 */
[----:B------:R-:W-:-:S04]  /*0a70*/  IMAD.HI.U32 R18, R19, R9, R18 ;  /* 0x0000000913127227 */ /* 0x000fc800078e0012 */
[----:B------:R-:W-:Y:S02]  /*0a80*/  IMAD.MOV.U32 R9, RZ, RZ, R10 ;  /* 0x000000ffff097224 */ /* 0x000fe400078e000a */
[----:B------:R-:W-:Y:S02]  /*0a90*/  IMAD.MOV.U32 R10, RZ, RZ, R11 ;  /* 0x000000ffff0a7224 */ /* 0x000fe400078e000b */
[----:B------:R-:W-:-:S04]  /*0aa0*/  IMAD.HI.U32 R8, R18, R9, RZ ;  /* 0x0000000912087227 */ /* 0x000fc800078e00ff */
[----:B------:R-:W-:Y:S02]  /*0ab0*/  IMAD R19, R8, R10, R9 ;  /* 0x0000000a08137224 */ /* 0x000fe400078e0209 */
[----:B------:R-:W0:Y:S03]  /*0ac0*/  LDC.64 R8, c[0x0][0x3a0] ;  /* 0x0000e800ff087b82 */ /* 0x000e260000000a00 */
[----:B------:R-:W-:-:S13]  /*0ad0*/  ISETP.GT.U32.AND P0, PT, R17, R19, PT ;  /* 0x000000131100720c */ /* 0x000fda0003f04070 */
[----:B------:R-:W-:Y:S01]  /*0ae0*/  @!P0 IMAD.IADD R19, R19, 0x1, -R17 ;  /* 0x0000000113138824 */ /* 0x000fe200078e0a11 */
[----:B------:R-:W-:-:S04]  /*0af0*/  ISETP.NE.AND P0, PT, R14, RZ, PT ;  /* 0x000000ff0e00720c */ /* 0x000fc80003f05270 */
[----:B------:R-:W-:-:S13]  /*0b00*/  ISETP.GT.U32.AND P1, PT, R17, R19, PT ;  /* 0x000000131100720c */ /* 0x000fda0003f24070 */
[----:B------:R-:W-:-:S04]  /*0b10*/  @!P1 IMAD.IADD R19, R19, 0x1, -R17 ;  /* 0x0000000113139824 */ /* 0x000fc800078e0a11 */
[----:B------:R-:W-:Y:S01]  /*0b20*/  @!P2 IMAD.MOV R19, RZ, RZ, -R19 ;  /* 0x000000ffff13a224 */ /* 0x000fe200078e0a13 */
[----:B-1----:R-:W-:-:S07]  /*0b30*/  @!P0 LOP3.LUT R19, RZ, R14, RZ, 0x33, !PT ;  /* 0x0000000eff138212 */ /* 0x002fce00078e33ff */
.L_x_11:
[----:B0-----:R-:W2:Y:S01]  /*0b40*/  LDG.E R10, desc[UR4][R8.64] ;  /* 0x00000004080a7981 */ /* 0x001ea2000c1e1900 */
[----:B------:R-:W-:Y:S01]  /*0b50*/  IABS R11, R14 ;  /* 0x0000000e000b7213 */ /* 0x000fe20000000000 */
[----:B------:R-:W-:Y:S01]  /*0b60*/  BSSY.RECONVERGENT B0, `(.L_x_9) ;  /* 0x0000023000007945 */ /* 0x000fe20003800200 */
[----:B------:R-:W-:-:S03]  /*0b70*/  ISETP.NE.AND P2, PT, R14, RZ, PT ;  /* 0x000000ff0e00720c */ /* 0x000fc60003f45270 */
[----:B------:R-:W-:Y:S02]  /*0b80*/  IMAD.MOV R13, RZ, RZ, -R11 ;  /* 0x000000ffff0d7224 */ /* 0x000fe400078e0a0b */
[----:B--2---:R-:W-:-:S05]  /*0b90*/  VIADD R10, R10, 0xffffffff ;  /* 0xffffffff0a0a7836 */ /* 0x004fca0000000000 */
[----:B------:R-:W-:Y:S02]  /*0ba0*/  IABS R12, R10 ;  /* 0x0000000a000c7213 */ /* 0x000fe40000000000 */
[----:B------:R-:W-:-:S03]  /*0bb0*/  ISETP.GE.AND P1, PT, R10, RZ, PT ;  /* 0x000000ff0a00720c */ /* 0x000fc60003f26270 */
[----:B------:R-:W-:-:S04]  /*0bc0*/  IMAD.HI.U32 R11, R18, R12, RZ ;  /* 0x0000000c120b7227 */ /* 0x000fc800078e00ff */
[----:B------:R-:W-:Y:S01]  /*0bd0*/  IMAD R12, R11, R13, R12 ;  /* 0x0000000d0b0c7224 */ /* 0x000fe200078e020c */
[----:B------:R-:W-:-:S04]  /*0be0*/  IABS R11, R14 ;  /* 0x0000000e000b7213 */ /* 0x000fc80000000000 */
[----:B------:R-:W-:-:S13]  /*0bf0*/  ISETP.GT.U32.AND P0, PT, R17, R12, PT ;  /* 0x0000000c1100720c */ /* 0x000fda0003f04070 */
[----:B------:R-:W-:-:S05]  /*0c00*/  @!P0 IMAD.IADD R12, R12, 0x1, -R11 ;  /* 0x000000010c0c8824 */ /* 0x000fca00078e0a0b */
[----:B------:R-:W-:-:S13]  /*0c10*/  ISETP.GT.U32.AND P0, PT, R17, R12, PT ;  /* 0x0000000c1100720c */ /* 0x000fda0003f04070 */
[----:B------:R-:W-:Y:S02]  /*0c20*/  @!P0 IMAD.IADD R12, R12, 0x1, -R11 ;  /* 0x000000010c0c8824 */ /* 0x000fe400078e0a0b */
[----:B------:R-:W-:Y:S02]  /*0c30*/  IMAD.IADD R11, R19, 0x1, R20 ;  /* 0x00000001130b7824 */ /* 0x000fe400078e0214 */
[----:B------:R-:W-:Y:S01]  /*0c40*/  @!P1 IMAD.MOV R12, RZ, RZ, -R12 ;  /* 0x000000ffff0c9224 */ /* 0x000fe200078e0a0c */
[----:B------:R-:W-:-:S04]  /*0c50*/  @!P2 LOP3.LUT R12, RZ, R14, RZ, 0x33, !PT ;  /* 0x0000000eff0ca212 */ /* 0x000fc800078e33ff */
[----:B------:R-:W-:-:S13]  /*0c60*/  ISETP.NE.AND P0, PT, R11, R12, PT ;  /* 0x0000000c0b00720c */ /* 0x000fda0003f05270 */
[----:B------:R-:W-:Y:S05]  /*0c70*/  @P0 BRA `(.L_x_10) ;  /* 0x0000000000440947 */ /* 0x000fea0003800000 */
[----:B------:R-:W-:Y:S01]  /*0c80*/  IMAD.IADD R10, R7, 0x1, R20 ;  /* 0x00000001070a7824 */ /* 0x000fe200078e0214 */
[----:B------:R-:W-:-:S04]  /*0c90*/  SHF.R.S32.HI R13, RZ, 0x1, R14 ;  /* 0x00000001ff0d7819 */ /* 0x000fc8000001140e */
[----:B------:R-:W-:-:S13]  /*0ca0*/  ISETP.GE.AND P0, PT, R10, R13, PT ;  /* 0x0000000d0a00720c */ /* 0x000fda0003f06270 */
[----:B------:R-:W-:Y:S05]  /*0cb0*/  @!P0 BRA `(.L_x_10) ;  /* 0x0000000000348947 */ /* 0x000fea0003800000 */
[C---:B------:R-:W-:Y:S02]  /*0cc0*/  IADD3 R21, P0, PT, R20.reuse, R15, RZ ;  /* 0x0000000f14157210 */ /* 0x040fe40007f1e0ff */
[----:B------:R-:W-:Y:S02]  /*0cd0*/  SHF.R.S32.HI R11, RZ, 0x1f, R13 ;  /* 0x0000001fff0b7819 */ /* 0x000fe4000001140d */
[----:B------:R-:W-:Y:S02]  /*0ce0*/  IADD3 R13, P1, PT, -R13, R21, RZ ;  /* 0x000000150d0d7210 */ /* 0x000fe40007f3e1ff */
[----:B------:R-:W-:Y:S02]  /*0cf0*/  LEA.HI.X.SX32 R24, R20, R16, 0x1, P0 ;  /* 0x0000001014187211 */ /* 0x000fe400000f0eff */
[----:B------:R-:W-:Y:S02]  /*0d00*/  LEA R10, P2, R21, UR6, 0x2 ;  /* 0x00000006150a7c11 */ /* 0x000fe4000f8410ff */
[----:B------:R-:W-:Y:S01]  /*0d10*/  LEA R12, P0, R13, UR6, 0x2 ;  /* 0x000000060d0c7c11 */ /* 0x000fe2000f8010ff */
[----:B------:R-:W-:Y:S01]  /*0d20*/  IMAD.X R22, R24, 0x1, ~R11, P1 ;  /* 0x0000000118167824 */ /* 0x000fe200008e0e0b */
[----:B------:R-:W-:-:S04]  /*0d30*/  LEA.HI.X R11, R21, UR7, R24, 0x2, P2 ;  /* 0x00000007150b7c11 */ /* 0x000fc800090f1418 */
[----:B------:R-:W-:Y:S01]  /*0d40*/  LEA.HI.X R13, R13, UR7, R22, 0x2, P0 ;  /* 0x000000070d0d7c11 */ /* 0x000fe200080f1416 */
[----:B------:R-:W2:Y:S04]  /*0d50*/  LDG.E R21, desc[UR4][R10.64+0x4] ;  /* 0x000004040a157981 */ /* 0x000ea8000c1e1900 */
[----:B------:R-:W2:Y:S02]  /*0d60*/  LDG.E R12, desc[UR4][R12.64+0x4] ;  /* 0x000004040c0c7981 */ /* 0x000ea4000c1e1900 */
[----:B--2---:R-:W-:-:S05]  /*0d70*/  IMAD.IADD R21, R12, 0x1, R21 ;  /* 0x000000010c157824 */ /* 0x004fca00078e0215 */
[----:B------:R0:W-:Y:S02]  /*0d80*/  STG.E desc[UR4][R10.64+0x4], R21 ;  /* 0x000004150a007986 */ /* 0x0001e4000c101904 */
.L_x_10:
[----:B------:R-:W-:Y:S05]  /*0d90*/  BSYNC.RECONVERGENT B0 ;  /* 0x0000000000007941 */ /* 0x000fea0003800200 */
.L_x_9:
[----:B------:R-:W-:-:S05]  /*0da0*/  IMAD.IADD R20, R6, 0x1, R20 ;  /* 0x0000000106147824 */ /* 0x000fca00078e0214 */
[----:B------:R-:W-:-:S13]  /*0db0*/  ISETP.GE.AND P0, PT, R20, R0, PT ;  /* 0x000000001400720c */ /* 0x000fda0003f06270 */
[----:B------:R-:W-:Y:S05]  /*0dc0*/  @!P0 BRA `(.L_x_11) ;  /* 0xfffffffc005c8947 */ /* 0x000fea000383ffff */
.L_x_8:
[----:B------:R-:W0:Y:S08]  /*0dd0*/  LDC.64 R8, c[0x0][0x3a0] ;  /* 0x0000e800ff087b82 */ /* 0x000e300000000a00 */
[----:B------:R-:W-:Y:S06]  /*0de0*/  BAR.SYNC.DEFER_BLOCKING 0x0 ;  /* 0x0000000000007b1d */ /* 0x000fec0000010000 */
[----:B0-----:R-:W2:Y:S01]  /*0df0*/  LDG.E R11, desc[UR4][R8.64] ;  /* 0x00000004080b7981 */ /* 0x001ea2000c1e1900 */
[----:B------:R-:W-:-:S05]  /*0e00*/  IMAD.SHL.U32 R14, R14, 0x2, RZ ;  /* 0x000000020e0e7824 */ /* 0x000fca00078e00ff */
[----:B--2---:R-:W-:-:S13]  /*0e10*/  ISETP.GE.AND P0, PT, R14, R11, PT ;  /* 0x0000000b0e00720c */ /* 0x004fda0003f06270 */
[----:B------:R-:W-:Y:S05]  /*0e20*/  @!P0 BRA `(.L_x_12) ;  /* 0xfffffff800d08947 */ /* 0x000fea000383ffff */
.L_x_7:
[----:B------:R-:W-:-:S13]  /*0e30*/  ISETP.NE.AND P0, PT, R2, RZ, PT ;  /* 0x000000ff0200720c */ /* 0x000fda0003f05270 */
[----:B------:R-:W1:Y:S02]  /*0e40*/  @!P0 LDC.64 R8, c[0x0][0x390] ;  /* 0x0000e400ff088b82 */ /* 0x000e640000000a00 */
[----:B-1----:R-:W-:-:S05]  /*0e50*/  @!P0 IMAD.WIDE R8, R11, 0x4, R8 ;  /* 0x000000040b088825 */ /* 0x002fca00078e0208 */
[----:B------:R1:W-:Y:S01]  /*0e60*/  @!P0 STG.E desc[UR4][R8.64+-0x4], RZ ;  /* 0xfffffcff08008986 */ /* 0x0003e2000c101904 */
[----:B------:R-:W-:-:S13]  /*0e70*/  ISETP.GE.AND P0, PT, R14, 0x2, PT ;  /* 0x000000020e00780c */ /* 0x000fda0003f06270 */
[----:B-1----:R-:W-:Y:S05]  /*0e80*/  @!P0 BRA `(.L_x_13) ;  /* 0x00000004003c8947 */ /* 0x002fea0003800000 */
[----:B------:R-:W-:-:S04]  /*0e90*/  ISETP.GT.AND P0, PT, R3, RZ, PT ;  /* 0x000000ff0300720c */ /* 0x000fc80003f04270 */
[----:B------:R-:W-:-:S04]  /*0ea0*/  SEL R15, RZ, 0x1, !P0 ;  /* 0x00000001ff0f7807 */ /* 0x000fc80004000000 */
[----:B------:R-:W-:-:S04]  /*0eb0*/  IADD3 R15, P0, P1, R15, R4, -R5 ;  /* 0x000000040f0f7210 */ /* 0x000fc8000791e805 */
[----:B0-----:R-:W-:-:S09]  /*0ec0*/  IADD3.X R16, PT, PT, RZ, -0x1, RZ, P0, P1 ;  /* 0xffffffffff107810 */ /* 0x001fd200007e24ff */
.L_x_18:
[----:B------:R-:W-:-:S13]  /*0ed0*/  ISETP.GE.AND P0, PT, R0, 0x1, PT ;  /* 0x000000010000780c */ /* 0x000fda0003f06270 */
[----:B0-----:R-:W-:Y:S05]  /*0ee0*/  @!P0 BRA `(.L_x_14) ;  /* 0x0000000400148947 */ /* 0x001fea0003800000 */
[----:B------:R-:W0:Y:S01]  /*0ef0*/  I2F.U32.RP R10, R14 ;  /* 0x0000000e000a7306 */ /* 0x000e220000209000 */
[----:B------:R-:W-:Y:S01]  /*0f00*/  IABS R17, R14 ;  /* 0x0000000e00117213 */ /* 0x000fe20000000000 */
[----:B------:R-:W-:Y:S01]  /*0f10*/  IMAD.MOV.U32 R21, RZ, RZ, RZ ;  /* 0x000000ffff157224 */ /* 0x000fe200078e00ff */
[----:B------:R-:W-:Y:S01]  /*0f20*/  ISETP.NE.U32.AND P1, PT, R14, RZ, PT ;  /* 0x000000ff0e00720c */ /* 0x000fe20003f25070 */
[----:B------:R-:W1:Y:S01]  /*0f30*/  LDCU.64 UR6, c[0x0][0x390] ;  /* 0x00007200ff0677ac */ /* 0x000e620008000a00 */
[----:B------:R-:W-:-:S03]  /*0f40*/  SHF.R.U32.HI R20, RZ, 0x1, R14 ;  /* 0x00000001ff147819 */ /* 0x000fc6000001160e */
[----:B------:R-:W2:Y:S08]  /*0f50*/  I2F.RP R13, R17 ;  /* 0x00000011000d7306 */ /* 0x000eb00000209400 */
[----:B0-----:R-:W0:Y:S08]  /*0f60*/  MUFU.RCP R10, R10 ;  /* 0x0000000a000a7308 */ /* 0x001e300000001000 */
[----:B--2---:R-:W2:Y:S01]  /*0f70*/  MUFU.RCP R13, R13 ;  /* 0x0000000d000d7308 */ /* 0x004ea20000001000 */
[----:B0-----:R-:W-:-:S07]  /*0f80*/  VIADD R8, R10, 0xffffffe ;  /* 0x0ffffffe0a087836 */ /* 0x001fce0000000000 */
[----:B------:R0:W3:Y:S01]  /*0f90*/  F2I.FTZ.U32.TRUNC.NTZ R9, R8 ;  /* 0x0000000800097305 */ /* 0x0000e2000021f000 */
[----:B--2---:R-:W-:Y:S02]  /*0fa0*/  VIADD R10, R13, 0xffffffe ;  /* 0x0ffffffe0d0a7836 */ /* 0x004fe40000000000 */
[----:B0-----:R-:W-:Y:S02]  /*0fb0*/  IMAD.MOV.U32 R8, RZ, RZ, RZ ;  /* 0x000000ffff087224 */ /* 0x001fe400078e00ff */
[----:B---3--:R-:W-:-:S04]  /*0fc0*/  IMAD.MOV R11, RZ, RZ, -R9 ;  /* 0x000000ffff0b7224 */ /* 0x008fc800078e0a09 */
[----:B------:R-:W-:-:S04]  /*0fd0*/  IMAD R11, R11, R14, RZ ;  /* 0x0000000e0b0b7224 */ /* 0x000fc800078e02ff */
[----:B------:R-:W-:Y:S02]  /*0fe0*/  IMAD.HI.U32 R12, R9, R11, R8 ;  /* 0x0000000b090c7227 */ /* 0x000fe400078e0008 */
[----:B------:R0:W2:Y:S01]  /*0ff0*/  F2I.FTZ.U32.TRUNC.NTZ R11, R10 ;  /* 0x0000000a000b7305 */ /* 0x0000a2000021f000 */
[----:B------:R-:W3:Y:S03]  /*1000*/  LDC.64 R8, c[0x0][0x3a0] ;  /* 0x0000e800ff087b82 */ /* 0x000ee60000000a00 */
[----:B------:R-:W-:-:S04]  /*1010*/  IMAD.HI.U32 R12, R12, R7, RZ ;  /* 0x000000070c0c7227 */ /* 0x000fc800078e00ff */
[----:B------:R-:W-:Y:S02]  /*1020*/  IMAD.MOV R12, RZ, RZ, -R12 ;  /* 0x000000ffff0c7224 */ /* 0x000fe400078e0a0c */
[----:B0-----:R-:W-:Y:S02]  /*1030*/  IMAD.MOV.U32 R10, RZ, RZ, RZ ;  /* 0x000000ffff0a7224 */ /* 0x001fe400078e00ff */
[----:B------:R-:W-:Y:S02]  /*1040*/  IMAD R19, R14, R12, R7 ;  /* 0x0000000c0e137224 */ /* 0x000fe400078e0207 */
[----:B--2---:R-:W-:-:S03]  /*1050*/  IMAD.MOV R12, RZ, RZ, -R11 ;  /* 0x000000ffff0c7224 */ /* 0x004fc600078e0a0b */
[----:B------:R-:W-:Y:S01]  /*1060*/  ISETP.GE.U32.AND P0, PT, R19, R14, PT ;  /* 0x0000000e1300720c */ /* 0x000fe20003f06070 */
[----:B------:R-:W-:-:S04]  /*1070*/  IMAD R13, R12, R17, RZ ;  /* 0x000000110c0d7224 */ /* 0x000fc800078e02ff */
[----:B------:R-:W-:-:S08]  /*1080*/  IMAD.HI.U32 R18, R11, R13, R10 ;  /* 0x0000000d0b127227 */ /* 0x000fd000078e000a */
[----:B------:R-:W-:-:S05]  /*1090*/  @P0 IMAD.IADD R19, R19, 0x1, -R14 ;  /* 0x0000000113130824 */ /* 0x000fca00078e0a0e */
[----:B------:R-:W-:-:S13]  /*10a0*/  ISETP.GE.U32.AND P0, PT, R19, R14, PT ;  /* 0x0000000e1300720c */ /* 0x000fda0003f06070 */
[----:B------:R-:W-:Y:S01]  /*10b0*/  @P0 IMAD.IADD R19, R19, 0x1, -R14 ;  /* 0x0000000113130824 */ /* 0x000fe200078e0a0e */
[----:B-1-3--:R-:W-:-:S07]  /*10c0*/  @!P1 LOP3.LUT R19, RZ, R14, RZ, 0x33, !PT ;  /* 0x0000000eff139212 */ /* 0x00afce00078e33ff */
.L_x_17:
[----:B0-----:R-:W2:Y:S01]  /*10d0*/  LDG.E R10, desc[UR4][R8.64] ;  /* 0x00000004080a7981 */ /* 0x001ea2000c1e1900 */
[----:B------:R-:W-:Y:S01]  /*10e0*/  IABS R11, R14 ;  /* 0x0000000e000b7213 */ /* 0x000fe20000000000 */
[----:B------:R-:W-:Y:S04]  /*10f0*/  BSSY.RECONVERGENT B0, `(.L_x_15) ;  /* 0x0000021000007945 */ /* 0x000fe80003800200 */
        /* <DEDUP_REMOVED lines=8> */
[----:B------:R-:W-:Y:S01]  /*1180*/  @!P0 IMAD.IADD R12, R12, 0x1, -R11 ;  /* 0x000000010c0c8824 */ /* 0x000fe200078e0a0b */
[----:B------:R-:W-:-:S04]  /*1190*/  ISETP.NE.AND P0, PT, R14, RZ, PT ;  /* 0x000000ff0e00720c */ /* 0x000fc80003f05270 */
[----:B------:R-:W-:-:S13]  /*11a0*/  ISETP.GT.U32.AND P1, PT, R17, R12, PT ;  /* 0x0000000c1100720c */ /* 0x000fda0003f24070 */
[----:B------:R-:W-:Y:S02]  /*11b0*/  @!P1 IMAD.IADD R12, R12, 0x1, -R11 ;  /* 0x000000010c0c9824 */ /* 0x000fe400078e0a0b */
[----:B------:R-:W-:Y:S02]  /*11c0*/  IMAD.IADD R11, R19, 0x1, R21 ;  /* 0x00000001130b7824 */ /* 0x000fe400078e0215 */
[----:B------:R-:W-:Y:S01]  /*11d0*/  @!P2 IMAD.MOV R12, RZ, RZ, -R12 ;  /* 0x000000ffff0ca224 */ /* 0x000fe200078e0a0c */
[----:B------:R-:W-:-:S04]  /*11e0*/  @!P0 LOP3.LUT R12, RZ, R14, RZ, 0x33, !PT ;  /* 0x0000000eff0c8212 */ /* 0x000fc800078e33ff */
[----:B------:R-:W-:-:S13]  /*11f0*/  ISETP.NE.AND P0, PT, R11, R12, PT ;  /* 0x0000000c0b00720c */ /* 0x000fda0003f05270 */
[----:B------:R-:W-:Y:S05]  /*1200*/  @P0 BRA `(.L_x_16) ;  /* 0x00000000003c0947 */ /* 0x000fea0003800000 */
[----:B------:R-:W-:-:S05]  /*1210*/  IMAD.IADD R23, R7, 0x1, R21 ;  /* 0x0000000107177824 */ /* 0x000fca00078e0215 */
[----:B------:R-:W-:-:S13]  /*1220*/  ISETP.GE.AND P0, PT, R23, R20, PT ;  /* 0x000000141700720c */ /* 0x000fda0003f06270 */
[----:B------:R-:W-:Y:S05]  /*1230*/  @!P0 BRA `(.L_x_16) ;  /* 0x0000000000308947 */ /* 0x000fea0003800000 */
[----:B------:R-:W0:Y:S01]  /*1240*/  LDC.64 R12, c[0x0][0x390] ;  /* 0x0000e400ff0c7b82 */ /* 0x000e220000000a00 */
[--C-:B------:R-:W-:Y:S02]  /*1250*/  SHF.R.S32.HI R11, RZ, 0x1f, R21.reuse ;  /* 0x0000001fff0b7819 */ /* 0x100fe40000011415 */
[----:B------:R-:W-:-:S04]  /*1260*/  IADD3 R22, P0, P1, -R20, R15, R21 ;  /* 0x0000000f14167210 */ /* 0x000fc8000791e115 */
[----:B------:R-:W-:Y:S02]  /*1270*/  IADD3.X R11, PT, PT, R16, -0x1, R11, P0, P1 ;  /* 0xffffffff100b7810 */ /* 0x000fe400007e240b */
[----:B------:R-:W-:-:S04]  /*1280*/  LEA R10, P0, R22, UR6, 0x2 ;  /* 0x00000006160a7c11 */ /* 0x000fc8000f8010ff */
[----:B------:R-:W-:-:S05]  /*1290*/  LEA.HI.X R11, R22, UR7, R11, 0x2, P0 ;  /* 0x00000007160b7c11 */ /* 0x000fca00080f140b */
[----:B------:R-:W2:Y:S01]  /*12a0*/  LDG.E R22, desc[UR4][R10.64+0x4] ;  /* 0x000004040a167981 */ /* 0x000ea2000c1e1900 */
[----:B0-----:R-:W-:-:S05]  /*12b0*/  IMAD.WIDE.U32 R12, R23, 0x4, R12 ;  /* 0x00000004170c7825 */ /* 0x001fca00078e000c */
[----:B------:R-:W2:Y:S02]  /*12c0*/  LDG.E R23, desc[UR4][R12.64] ;  /* 0x000000040c177981 */ /* 0x000ea4000c1e1900 */
[----:B--2---:R-:W-:-:S05]  /*12d0*/  IMAD.IADD R25, R23, 0x1, R22 ;  /* 0x0000000117197824 */ /* 0x004fca00078e0216 */
[----:B------:R0:W-:Y:S04]  /*12e0*/  STG.E desc[UR4][R12.64], R25 ;  /* 0x000000190c007986 */ /* 0x0001e8000c101904 */
[----:B------:R0:W-:Y:S02]  /*12f0*/  STG.E desc[UR4][R10.64+0x4], R23 ;  /* 0x000004170a007986 */ /* 0x0001e4000c101904 */
.L_x_16:
[----:B------:R-:W-:Y:S05]  /*1300*/  BSYNC.RECONVERGENT B0 ;  /* 0x0000000000007941 */ /* 0x000fea0003800200 */
.L_x_15:
[----:B------:R-:W-:-:S05]  /*1310*/  IMAD.IADD R21, R6, 0x1, R21 ;  /* 0x0000000106157824 */ /* 0x000fca00078e0215 */
[----:B------:R-:W-:-:S13]  /*1320*/  ISETP.GE.AND P0, PT, R21, R0, PT ;  /* 0x000000001500720c */ /* 0x000fda0003f06270 */
[----:B------:R-:W-:Y:S05]  /*1330*/  @!P0 BRA `(.L_x_17) ;  /* 0xfffffffc00648947 */ /* 0x000fea000383ffff */
.L_x_14:
[----:B------:R-:W-:Y:S01]  /*1340*/  BAR.SYNC.DEFER_BLOCKING 0x0 ;  /* 0x0000000000007b1d */ /* 0x000fe20000010000 */
[----:B------:R-:W-:Y:S02]  /*1350*/  ISETP.GT.U32.AND P0, PT, R14, 0x3, PT ;  /* 0x000000030e00780c */ /* 0x000fe40003f04070 */
[----:B------:R-:W-:-:S11]  /*1360*/  SHF.R.U32.HI R14, RZ, 0x1, R14 ;  /* 0x00000001ff0e7819 */ /* 0x000fd6000001160e */
[----:B------:R-:W-:Y:S05]  /*1370*/  @P0 BRA `(.L_x_18) ;  /* 0xfffffff800d40947 */ /* 0x000fea000383ffff */
.L_x_13:
[----:B------:R-:W-:-:S13]  /*1380*/  ISETP.GE.AND P0, PT, R0, 0x1, PT ;  /* 0x000000010000780c */ /* 0x000fda0003f06270 */
[----:B------:R-:W-:Y:S05]  /*1390*/  @!P0 BRA `(.L_x_19) ;  /* 0x0000000000d48947 */ /* 0x000fea0003800000 */
[----:B------:R-:W1:Y:S01]  /*13a0*/  LDC.64 R14, c[0x0][0x380] ;  /* 0x0000e000ff0e7b82 */ /* 0x000e620000000a00 */
[----:B------:R-:W-:Y:S01]  /*13b0*/  ISETP.GT.AND P0, PT, R3, RZ, PT ;  /* 0x000000ff0300720c */ /* 0x000fe20003f04270 */
[----:B0-----:R-:W-:Y:S01]  /*13c0*/  IMAD.MOV.U32 R16, RZ, RZ, RZ ;  /* 0x000000ffff107224 */ /* 0x001fe200078e00ff */
[----:B------:R-:W0:Y:S02]  /*13d0*/  LDCU.64 UR6, c[0x0][0x388] ;  /* 0x00007100ff0677ac */ /* 0x000e240008000a00 */
[----:B------:R-:W-:-:S03]  /*13e0*/  SEL R3, RZ, 0x1, !P0 ;  /* 0x00000001ff037807 */ /* 0x000fc60004000000 */
[----:B------:R-:W2:Y:S01]  /*13f0*/  LDC.64 R12, c[0x0][0x388] ;  /* 0x0000e200ff0c7b82 */ /* 0x000ea20000000a00 */
[----:B------:R-:W-:-:S04]  /*1400*/  IADD3 R3, P0, P1, R3, R4, -R5 ;  /* 0x0000000403037210 */ /* 0x000fc8000791e805 */
[----:B------:R-:W-:-:S03]  /*1410*/  IADD3.X R17, PT, PT, RZ, -0x1, RZ, P0, P1 ;  /* 0xffffffffff117810 */ /* 0x000fc600007e24ff */
[----:B------:R-:W3:Y:S08]  /*1420*/  LDC.64 R10, c[0x0][0x390] ;  /* 0x0000e400ff0a7b82 */ /* 0x000ef00000000a00 */
[----:B0-----:R-:W4:Y:S02]  /*1430*/  LDC.64 R8, c[0x0][0x398] ;  /* 0x0000e600ff087b82 */ /* 0x001f240000000a00 */
.L_x_22:
[----:B01----:R-:W-:-:S04]  /*1440*/  IADD3 R4, P0, PT, R16, R3, RZ ;  /* 0x0000000310047210 */ /* 0x003fc80007f1e0ff */
[----:B------:R-:W-:Y:S01]  /*1450*/  LEA.HI.X.SX32 R5, R16, R17, 0x1, P0 ;  /* 0x0000001110057211 */ /* 0x000fe200000f0eff */
[----:B------:R-:W-:-:S03]  /*1460*/  IMAD.SHL.U32 R25, R4, 0x4, RZ ;  /* 0x0000000404197824 */ /* 0x000fc600078e00ff */
[----:B------:R-:W-:Y:S02]  /*1470*/  SHF.L.U64.HI R22, R4, 0x2, R5 ;  /* 0x0000000204167819 */ /* 0x000fe40000010205 */
[----:B------:R-:W-:-:S04]  /*1480*/  IADD3 R20, P0, PT, R25, UR6, RZ ;  /* 0x0000000619147c10 */ /* 0x000fc8000ff1e0ff */
[----:B------:R-:W-:-:S05]  /*1490*/  IADD3.X R21, PT, PT, R22, UR7, RZ, P0, !PT ;  /* 0x0000000716157c10 */ /* 0x000fca00087fe4ff */
[----:B------:R-:W5:Y:S02]  /*14a0*/  LDG.E R20, desc[UR4][R20.64+0x4] ;  /* 0x0000040414147981 */ /* 0x000f64000c1e1900 */
[----:B-----5:R-:W-:-:S13]  /*14b0*/  ISETP.NE.AND P0, PT, R20, RZ, PT ;  /* 0x000000ff1400720c */ /* 0x020fda0003f05270 */
[----:B------:R-:W0:Y:S08]  /*14c0*/  @P0 LDC.64 R4, c[0x0][0x390] ;  /* 0x0000e400ff040b82 */ /* 0x000e300000000a00 */
[----:B------:R-:W5:Y:S08]  /*14d0*/  @P0 LDC.64 R18, c[0x0][0x380] ;  /* 0x0000e000ff120b82 */ /* 0x000f700000000a00 */
[----:B------:R-:W1:Y:S01]  /*14e0*/  @P0 LDC.64 R20, c[0x0][0x398] ;  /* 0x0000e600ff140b82 */ /* 0x000e620000000a00 */
[----:B0-----:R-:W-:-:S05]  /*14f0*/  @P0 IADD3 R4, P1, PT, R25, R4, RZ ;  /* 0x0000000419040210 */ /* 0x001fca0007f3e0ff */
[----:B------:R-:W-:-:S05]  /*1500*/  @P0 IMAD.X R5, R22, 0x1, R5, P1 ;  /* 0x0000000116050824 */ /* 0x000fca00008e0605 */
[----:B------:R-:W2:Y:S01]  /*1510*/  @P0 LDG.E R23, desc[UR4][R4.64+0x4] ;  /* 0x0000040404170981 */ /* 0x000ea2000c1e1900 */
[----:B-----5:R-:W-:-:S05]  /*1520*/  @P0 IADD3 R18, P1, PT, R25, R18, RZ ;  /* 0x0000001219120210 */ /* 0x020fca0007f3e0ff */
[----:B------:R-:W-:Y:S02]  /*1530*/  @P0 IMAD.X R19, R22, 0x1, R19, P1 ;  /* 0x0000000116130824 */ /* 0x000fe400008e0613 */
[----:B--2---:R-:W-:-:S05]  /*1540*/  @P0 VIADD R25, R23, 0x1 ;  /* 0x0000000117190836 */ /* 0x004fca0000000000 */
[----:B------:R0:W-:Y:S04]  /*1550*/  @P0 STG.E desc[UR4][R4.64+0x4], R25 ;  /* 0x0000041904000986 */ /* 0x0001e8000c101904 */
[----:B------:R-:W2:Y:S01]  /*1560*/  @P0 LDG.E R19, desc[UR4][R18.64+0x4] ;  /* 0x0000040412130981 */ /* 0x000ea2000c1e1900 */
[----:B-1----:R-:W-:Y:S01]  /*1570*/  @P0 IMAD.WIDE R20, R23, 0x4, R20 ;  /* 0x0000000417140825 */ /* 0x002fe200078e0214 */
[----:B------:R-:W-:Y:S03]  /*1580*/  BSSY.RECONVERGENT B0, `(.L_x_20) ;  /* 0x0000012000007945 */ /* 0x000fe60003800200 */
[----:B------:R-:W-:-:S05]  /*1590*/  IMAD.IADD R22, R7, 0x1, R16 ;  /* 0x0000000107167824 */ /* 0x000fca00078e0210 */
[----:B------:R-:W-:Y:S01]  /*15a0*/  ISETP.GE.AND P1, PT, R22, 0x1, PT ;  /* 0x000000011600780c */ /* 0x000fe20003f26270 */
[----:B--2---:R0:W-:-:S12]  /*15b0*/  @P0 STG.E desc[UR4][R20.64], R19 ;  /* 0x0000001314000986 */ /* 0x0041d8000c101904 */
[----:B------:R-:W-:Y:S05]  /*15c0*/  @!P1 BRA `(.L_x_21) ;  /* 0x0000000000349947 */ /* 0x000fea0003800000 */
[----:B0-----:R-:W-:-:S04]  /*15d0*/  VIADD R19, R22, 0xffffffff ;  /* 0xffffffff16137836 */ /* 0x001fc80000000000 */
[----:B------:R-:W-:-:S06]  /*15e0*/  IMAD.WIDE.U32 R4, R19, 0x4, R12 ;  /* 0x0000000413047825 */ /* 0x000fcc00078e000c */
[----:B------:R-:W2:Y:S02]  /*15f0*/  LDG.E R4, desc[UR4][R4.64] ;  /* 0x0000000404047981 */ /* 0x000ea4000c1e1900 */
[----:B--2---:R-:W-:-:S13]  /*1600*/  ISETP.NE.AND P0, PT, R4, RZ, PT ;  /* 0x000000ff0400720c */ /* 0x004fda0003f05270 */
[----:B------:R-:W-:Y:S05]  /*1610*/  @!P0 BRA `(.L_x_21) ;  /* 0x0000000000208947 */ /* 0x000fea0003800000 */
[----:B---3--:R-:W-:-:S05]  /*1620*/  IMAD.WIDE.U32 R4, R19, 0x4, R10 ;  /* 0x0000000413047825 */ /* 0x008fca00078e000a */
[----:B------:R-:W2:Y:S01]  /*1630*/  LDG.E R21, desc[UR4][R4.64] ;  /* 0x0000000404157981 */ /* 0x000ea2000c1e1900 */
[----:B------:R-:W-:-:S04]  /*1640*/  IMAD.WIDE.U32 R18, R19, 0x4, R14 ;  /* 0x0000000413127825 */ /* 0x000fc800078e000e */
[----:B--2---:R-:W-:-:S05]  /*1650*/  VIADD R23, R21, 0x1 ;  /* 0x0000000115177836 */ /* 0x004fca0000000000 */
[----:B------:R1:W-:Y:S04]  /*1660*/  STG.E desc[UR4][R4.64], R23 ;  /* 0x0000001704007986 */ /* 0x0003e8000c101904 */
[----:B------:R-:W2:Y:S01]  /*1670*/  LDG.E R19, desc[UR4][R18.64] ;  /* 0x0000000412137981 */ /* 0x000ea2000c1e1900 */
[----:B----4-:R-:W-:-:S05]  /*1680*/  IMAD.WIDE R20, R21, 0x4, R8 ;  /* 0x0000000415147825 */ /* 0x010fca00078e0208 */
[----:B--2---:R1:W-:Y:S02]  /*1690*/  STG.E desc[UR4][R20.64], R19 ;  /* 0x0000001314007986 */ /* 0x0043e4000c101904 */
.L_x_21:
[----:B------:R-:W-:Y:S05]  /*16a0*/  BSYNC.RECONVERGENT B0 ;  /* 0x0000000000007941 */ /* 0x000fea0003800200 */
.L_x_20:
[----:B------:R-:W-:Y:S01]  /*16b0*/  IMAD.IADD R16, R6, 0x1, R16 ;  /* 0x0000000106107824 */ /* 0x000fe200078e0210 */
[----:B------:R-:W-:Y:S04]  /*16c0*/  BAR.SYNC.DEFER_BLOCKING 0x0 ;  /* 0x0000000000007b1d */ /* 0x000fe80000010000 */
[----:B------:R-:W-:-:S13]  /*16d0*/  ISETP.GE.AND P0, PT, R16, R0, PT ;  /* 0x000000001000720c */ /* 0x000fda0003f06270 */
[----:B------:R-:W-:Y:S05]  /*16e0*/  @!P0 BRA `(.L_x_22) ;  /* 0xfffffffc00548947 */ /* 0x000fea000383ffff */
.L_x_19:
[----:B------:R-:W-:-:S13]  /*16f0*/  ISETP.NE.AND P0, PT, R2, RZ, PT ;  /* 0x000000ff0200720c */ /* 0x000fda0003f05270 */
[----:B------:R-:W-:Y:S05]  /*1700*/  @P0 EXIT ;  /* 0x000000000000094d */ /* 0x000fea0003800000 */
[----:B01----:R-:W0:Y:S08]  /*1710*/  LDC.64 R4, c[0x0][0x3a0] ;  /* 0x0000e800ff047b82 */ /* 0x003e300000000a00 */
[----:B------:R-:W1:Y:S01]  /*1720*/  LDC.64 R2, c[0x0][0x390] ;  /* 0x0000e400ff027b82 */ /* 0x000e620000000a00 */
[----:B0-----:R-:W1:Y:S02]  /*1730*/  LDG.E R7, desc[UR4][R4.64] ;  /* 0x0000000404077981 */ /* 0x001e64000c1e1900 */
[----:B-1----:R-:W-:-:S06]  /*1740*/  IMAD.WIDE R2, R7, 0x4, R2 ;  /* 0x0000000407027825 */ /* 0x002fcc00078e0202 */
[----:B------:R-:W2:Y:S04]  /*1750*/  LDG.E R3, desc[UR4][R2.64+-0x4] ;  /* 0xfffffc0402037981 */ /* 0x000ea8000c1e1900 */
[----:B--2---:R-:W-:Y:S01]  /*1760*/  STG.E desc[UR4][R4.64], R3 ;  /* 0x0000000304007986 */ /* 0x004fe2000c101904 */
[----:B------:R-:W-:Y:S05]  /*1770*/  EXIT ;  /* 0x000000000000794d */ /* 0x000fea0003800000 */
.L_x_23:
[----:B------:R-:W-:-:S00]  /*1780*/  BRA `(.L_x_23) ;  /* 0xfffffffc00fc7947 */ /* 0x000fc0000383ffff */
[----:B------:R-:W-:-:S00]  /*1790*/  NOP ;  /* 0x0000000000007918 */ /* 0x000fc00000000000 */
        /* <DEDUP_REMOVED lines=14> */
.L_x_24:


//--------------------- .nv.shared.reserved.0     --------------------------
	.section	.nv.shared.reserved.0,"aw",@nobits
	.weak		__nv_reservedSMEM_offset_0_alias
	.size		__nv_reservedSMEM_offset_0_alias, 0, 64
	.other		__nv_reservedSMEM_offset_0_alias,@"STO_CUDA_RESERVED_SHARED STV_DEFAULT"
__nv_reservedSMEM_offset_0_alias:
	.zero		0
	.zero		64


//--------------------- .nv.constant0._Z12filterKernelPiS_S_S_S_S_ --------------------------
	.section	.nv.constant0._Z12filterKernelPiS_S_S_S_S_,"a",@progbits
	.sectionflags	@""
	.align	4
.nv.constant0._Z12filterKernelPiS_S_S_S_S_:
	.zero		944


//--------------------- SYMBOLS --------------------------

	.type		.nv.reservedSmem.offset0,@object
	.size		.nv.reservedSmem.offset0,0x4
